	.headerflags	@"EF_CUDA_TEXMODE_UNIFIED EF_CUDA_64BIT_ADDRESS EF_CUDA_ACCELERATORS EF_CUDA_SM90 EF_CUDA_VIRTUAL_SM(EF_CUDA_SM90)"
	.elftype	@"ET_EXEC"


//--------------------- .nv.info                  --------------------------
	.section	.nv.info,"",@"SHT_CUDA_INFO"
	.align	4


	//----- nvinfo : EIATTR_REGCOUNT
	.align		4
        /*0000*/ 	.byte	0x04, 0x2f
        /*0002*/ 	.short	(.L_3 - .L_2)
	.align		4
.L_2:
        /*0004*/ 	.word	index@(triton_poi_fused__native_batch_norm_legit_no_training_5)
        /*0008*/ 	.word	0x00000011


	//----- nvinfo : EIATTR_MIN_STACK_SIZE
	.align		4
.L_3:
        /*000c*/ 	.byte	0x04, 0x12
        /*000e*/ 	.short	(.L_5 - .L_4)
	.align		4
.L_4:
        /*0010*/ 	.word	index@(triton_poi_fused__native_batch_norm_legit_no_training_5)
        /*0014*/ 	.word	0x00000000


	//----- nvinfo : EIATTR_FRAME_SIZE
	.align		4
.L_5:
        /*0018*/ 	.byte	0x04, 0x11
        /*001a*/ 	.short	(.L_7 - .L_6)
	.align		4
.L_6:
        /*001c*/ 	.word	index@(triton_poi_fused__native_batch_norm_legit_no_training_5)
        /*0020*/ 	.word	0x00000000


	//----- nvinfo : EIATTR_MIN_STACK_SIZE
	.align		4
.L_7:
        /*0024*/ 	.byte	0x04, 0x12
        /*0026*/ 	.short	(.L_9 - .L_8)
	.align		4
.L_8:
        /*0028*/ 	.word	index@(triton_poi_fused__native_batch_norm_legit_no_training_5)
        /*002c*/ 	.word	0x00000000
.L_9:


//--------------------- .nv.info.triton_poi_fused__native_batch_norm_legit_no_training_5 --------------------------
	.section	.nv.info.triton_poi_fused__native_batch_norm_legit_no_training_5,"",@"SHT_CUDA_INFO"
	.sectionflags	@""
	.align	4


	//----- nvinfo : EIATTR_CUDA_API_VERSION
	.align		4
        /*0000*/ 	.byte	0x04, 0x37
        /*0002*/ 	.short	(.L_11 - .L_10)
.L_10:
        /*0004*/ 	.word	0x0000007c


	//----- nvinfo : EIATTR_KPARAM_INFO
	.align		4
.L_11:
        /*0008*/ 	.byte	0x04, 0x17
        /*000a*/ 	.short	(.L_13 - .L_12)
.L_12:
        /*000c*/ 	.word	0x00000000
        /*0010*/ 	.short	0x0006
        /*0012*/ 	.short	0x0030
        /*0014*/ 	.byte	0x00, 0xf0, 0x11, 0x00


	//----- nvinfo : EIATTR_KPARAM_INFO
	.align		4
.L_13:
        /*0018*/ 	.byte	0x04, 0x17
        /*001a*/ 	.short	(.L_15 - .L_14)
.L_14:
        /*001c*/ 	.word	0x00000000
        /*0020*/ 	.short	0x0005
        /*0022*/ 	.short	0x0028
        /*0024*/ 	.byte	0x00, 0xf4, 0x21, 0x00


	//----- nvinfo : EIATTR_KPARAM_INFO
	.align		4
.L_15:
        /*0028*/ 	.byte	0x04, 0x17
        /*002a*/ 	.short	(.L_17 - .L_16)
.L_16:
        /*002c*/ 	.word	0x00000000
        /*0030*/ 	.short	0x0004
        /*0032*/ 	.short	0x0020
        /*0034*/ 	.byte	0x00, 0xf4, 0x21, 0x00


	//----- nvinfo : EIATTR_KPARAM_INFO
	.align		4
.L_17:
        /*0038*/ 	.byte	0x04, 0x17
        /*003a*/ 	.short	(.L_19 - .L_18)
.L_18:
        /*003c*/ 	.word	0x00000000
        /*0040*/ 	.short	0x0003
        /*0042*/ 	.short	0x0018
        /*0044*/ 	.byte	0x00, 0xf4, 0x21, 0x00


	//----- nvinfo : EIATTR_KPARAM_INFO
	.align		4
.L_19:
        /*0048*/ 	.byte	0x04, 0x17
        /*004a*/ 	.short	(.L_21 - .L_20)
.L_20:
        /*004c*/ 	.word	0x00000000
        /*0050*/ 	.short	0x0002
        /*0052*/ 	.short	0x0010
        /*0054*/ 	.byte	0x00, 0xf4, 0x21, 0x00


	//----- nvinfo : EIATTR_KPARAM_INFO
	.align		4
.L_21:
        /*0058*/ 	.byte	0x04, 0x17
        /*005a*/ 	.short	(.L_23 - .L_22)
.L_22:
        /*005c*/ 	.word	0x00000000
        /*0060*/ 	.short	0x0001
        /*0062*/ 	.short	0x0008
        /*0064*/ 	.byte	0x00, 0xf4, 0x21, 0x00


	//----- nvinfo : EIATTR_KPARAM_INFO
	.align		4
.L_23:
        /*0068*/ 	.byte	0x04, 0x17
        /*006a*/ 	.short	(.L_25 - .L_24)
.L_24:
        /*006c*/ 	.word	0x00000000
        /*0070*/ 	.short	0x0000
        /*0072*/ 	.short	0x0000
        /*0074*/ 	.byte	0x00, 0xf4, 0x21, 0x00


	//----- nvinfo : EIATTR_SPARSE_MMA_MASK
	.align		4
.L_25:
        /*0078*/ 	.byte	0x03, 0x50
        /*007a*/ 	.short	0x0000


	//----- nvinfo : EIATTR_MAXREG_COUNT
	.align		4
        /*007c*/ 	.byte	0x03, 0x1b
        /*007e*/ 	.short	0x00ff


	//----- nvinfo : EIATTR_EXIT_INSTR_OFFSETS
	.align		4
        /*0080*/ 	.byte	0x04, 0x1c
        /*0082*/ 	.short	(.L_27 - .L_26)


	//   ....[0]....
.L_26:
        /*0084*/ 	.word	0x00000310


	//----- nvinfo : EIATTR_REQNTID
	.align		4
.L_27:
        /*0088*/ 	.byte	0x04, 0x10
        /*008a*/ 	.short	(.L_29 - .L_28)
.L_28:
        /*008c*/ 	.word	0x00000080
        /*0090*/ 	.word	0x00000001
        /*0094*/ 	.word	0x00000001


	//----- nvinfo : EIATTR_CBANK_PARAM_SIZE
	.align		4
.L_29:
        /*0098*/ 	.byte	0x03, 0x19
        /*009a*/ 	.short	0x0034


	//----- nvinfo : EIATTR_PARAM_CBANK
	.align		4
        /*009c*/ 	.byte	0x04, 0x0a
        /*009e*/ 	.short	(.L_31 - .L_30)
	.align		4
.L_30:
        /*00a0*/ 	.word	index@(.nv.constant0.triton_poi_fused__native_batch_norm_legit_no_training_5)
        /*00a4*/ 	.short	0x0210
        /*00a6*/ 	.short	0x0034


	//----- nvinfo : EIATTR_SW_WAR
	.align		4
.L_31:
        /*00a8*/ 	.byte	0x04, 0x36
        /*00aa*/ 	.short	(.L_33 - .L_32)
.L_32:
        /*00ac*/ 	.word	0x00000008
.L_33:


//--------------------- .nv.callgraph             --------------------------
	.section	.nv.callgraph,"",@"SHT_CUDA_CALLGRAPH"
	.align	4
	.sectionentsize	8
	.align		4
        /*0000*/ 	.word	0x00000000
	.align		4
        /*0004*/ 	.word	0xffffffff
	.align		4
        /*0008*/ 	.word	0x00000000
	.align		4
        /*000c*/ 	.word	0xfffffffe
	.align		4
        /*0010*/ 	.word	0x00000000
	.align		4
        /*0014*/ 	.word	0xfffffffd
	.align		4
        /*0018*/ 	.word	0x00000000
	.align		4
        /*001c*/ 	.word	0xfffffffc


//--------------------- .nv.constant4             --------------------------
	.section	.nv.constant4,"a",@progbits
	.align	8
	.align		8
.nv.constant4:
        /*0000*/ 	.dword	_$_str
	.align		8
        /*0008*/ 	.dword	_$_str_$_2


//--------------------- .text.triton_poi_fused__native_batch_norm_legit_no_training_5 --------------------------
	.section	.text.triton_poi_fused__native_batch_norm_legit_no_training_5,"ax",@progbits
	.align	128
        .global         triton_poi_fused__native_batch_norm_legit_no_training_5
        .type           triton_poi_fused__native_batch_norm_legit_no_training_5,@function
        .size           triton_poi_fused__native_batch_norm_legit_no_training_5,(.L_x_1 - triton_poi_fused__native_batch_norm_legit_no_training_5)
        .other          triton_poi_fused__native_batch_norm_legit_no_training_5,@"STO_CUDA_ENTRY STV_DEFAULT"
triton_poi_fused__native_batch_norm_legit_no_training_5:
.text.triton_poi_fused__native_batch_norm_legit_no_training_5:
[----:B------:R-:W-:Y:S01]  /*0000*/  LDC R1, c[0x0][0x28] ;  /* 0x00000a00ff017b82 */ /* 0x000fe20000000800 */
[----:B------:R-:W1:Y:S07]  /*0010*/  S2R R0, SR_TID.X ;  /* 0x0000000000007919 */ /* 0x000e6e0000002100 */
[----:B------:R-:W2:Y:S01]  /*0020*/  LDC.64 R6, c[0x0][0x220] ;  /* 0x00008800ff067b82 */ /* 0x000ea20000000a00 */
[----:B------:R-:W-:Y:S01]  /*0030*/  ULDC.64 UR4, c[0x0][0x208] ;  /* 0x0000820000047ab9 */ /* 0x000fe20000000a00 */
[----:B------:R-:W3:Y:S06]  /*0040*/  S2R R5, SR_CTAID.X ;  /* 0x0000000000057919 */ /* 0x000eec0000002500 */
[----:B------:R-:W4:Y:S08]  /*0050*/  LDC.64 R8, c[0x0][0x228] ;  /* 0x00008a00ff087b82 */ /* 0x000f300000000a00 */
[----:B------:R-:W5:Y:S01]  /*0060*/  LDC.64 R10, c[0x0][0x230] ;  /* 0x00008c00ff0a7b82 */ /* 0x000f620000000a00 */
[----:B-1----:R-:W-:-:S02]  /*0070*/  SHF.L.U32 R0, R0, 0x1, RZ ;  /* 0x0000000100007819 */ /* 0x002fc400000006ff */
[----:B---3--:R-:W-:Y:S02]  /*0080*/  SHF.R.S32.HI R3, RZ, 0x17, R5 ;  /* 0x00000017ff037819 */ /* 0x008fe40000011405 */
[----:B------:R-:W-:Y:S02]  /*0090*/  LOP3.LUT R0, R0, 0xfe, RZ, 0xc0, !PT ;  /* 0x000000fe00007812 */ /* 0x000fe400078ec0ff */
[----:B------:R-:W-:Y:S02]  /*00a0*/  SGXT R3, R3, 0x1 ;  /* 0x000000010303781a */ /* 0x000fe40000000200 */
[----:B------:R-:W-:Y:S02]  /*00b0*/  LEA R0, R5, R0, 0x8 ;  /* 0x0000000005007211 */ /* 0x000fe400078e40ff */
[----:B------:R-:W1:Y:S02]  /*00c0*/  LDC.64 R4, c[0x0][0x218] ;  /* 0x00008600ff047b82 */ /* 0x000e640000000a00 */
[----:B------:R-:W-:-:S04]  /*00d0*/  LEA.HI R3, R3, R0, RZ, 0x6 ;  /* 0x0000000003037211 */ /* 0x000fc800078f30ff */
[----:B------:R-:W-:-:S04]  /*00e0*/  SHF.R.S32.HI R3, RZ, 0x6, R3 ;  /* 0x00000006ff037819 */ /* 0x000fc80000011403 */
[----:B------:R-:W-:-:S04]  /*00f0*/  LEA.HI R2, R3, R3, RZ, 0x4 ;  /* 0x0000000303027211 */ /* 0x000fc800078f20ff */
[----:B------:R-:W-:-:S04]  /*0100*/  LOP3.LUT R2, R2, 0xfffffff0, RZ, 0xc0, !PT ;  /* 0xfffffff002027812 */ /* 0x000fc800078ec0ff */
[----:B------:R-:W-:Y:S02]  /*0110*/  IADD3 R13, R3, -R2, RZ ;  /* 0x80000002030d7210 */ /* 0x000fe40007ffe0ff */
[----:B------:R-:W3:Y:S03]  /*0120*/  LDC.64 R2, c[0x0][0x210] ;  /* 0x00008400ff027b82 */ /* 0x000ee60000000a00 */
[----:B--2---:R-:W-:-:S06]  /*0130*/  IMAD.WIDE R6, R13, 0x4, R6 ;  /* 0x000000040d067825 */ /* 0x004fcc00078e0206 */
[----:B------:R-:W2:Y:S01]  /*0140*/  LDG.E.EL R6, desc[UR4][R6.64] ;  /* 0x0000000406067981 */ /* 0x000ea2000c2e1900 */
[----:B-1----:R-:W-:-:S05]  /*0150*/  IMAD.WIDE R4, R13, 0x4, R4 ;  /* 0x000000040d047825 */ /* 0x002fca00078e0204 */
[----:B------:R1:W2:Y:S01]  /*0160*/  LDG.E.EL R12, desc[UR4][R4.64] ;  /* 0x00000004040c7981 */ /* 0x0002a2000c2e1900 */
[----:B---3--:R-:W-:Y:S01]  /*0170*/  IMAD.WIDE R2, R0, 0x4, R2 ;  /* 0x0000000400027825 */ /* 0x008fe200078e0202 */
[----:B------:R-:W-:Y:S01]  /*0180*/  HFMA2.MMA R14, -RZ, RZ, 1.625, 0 ;  /* 0x3e800000ff0e7435 */ /* 0x000fe200000001ff */
[----:B-1----:R-:W1:Y:S04]  /*0190*/  LDC.64 R4, c[0x0][0x238] ;  /* 0x00008e00ff047b82 */ /* 0x002e680000000a00 */
[----:B------:R-:W3:Y:S01]  /*01a0*/  LDG.E.64 R2, desc[UR4][R2.64] ;  /* 0x0000000402027981 */ /* 0x000ee2000c1e1b00 */
[----:B----4-:R-:W-:-:S04]  /*01b0*/  IMAD.WIDE R8, R13, 0x4, R8 ;  /* 0x000000040d087825 */ /* 0x010fc800078e0208 */
[----:B-----5:R-:W-:Y:S02]  /*01c0*/  IMAD.WIDE R10, R13, 0x4, R10 ;  /* 0x000000040d0a7825 */ /* 0x020fe400078e020a */
[----:B------:R-:W4:Y:S04]  /*01d0*/  LDG.E.EL R8, desc[UR4][R8.64] ;  /* 0x0000000408087981 */ /* 0x000f28000c2e1900 */
[----:B------:R-:W4:Y:S01]  /*01e0*/  LDG.E.EL R11, desc[UR4][R10.64] ;  /* 0x000000040a0b7981 */ /* 0x000f22000c2e1900 */
[----:B-1----:R-:W-:-:S04]  /*01f0*/  IMAD.WIDE R4, R0, 0x4, R4 ;  /* 0x0000000400047825 */ /* 0x002fc800078e0204 */
[----:B--2---:R-:W-:-:S04]  /*0200*/  FADD R6, R6, 9.9999997473787516356e-06 ;  /* 0x3727c5ac06067421 */ /* 0x004fc80000000000 */
[----:B------:R-:W1:Y:S02]  /*0210*/  MUFU.SQRT R7, R6 ;  /* 0x0000000600077308 */ /* 0x000e640000002000 */
[C---:B-1----:R-:W-:Y:S02]  /*0220*/  FSETP.GT.AND P0, PT, R7.reuse, 8.50705917302346158658e+37, PT ;  /* 0x7e8000000700780b */ /* 0x042fe40003f04000 */
[----:B------:R-:W-:-:S11]  /*0230*/  FSETP.GEU.AND P1, PT, R7, 1.175494350822287508e-38, PT ;  /* 0x008000000700780b */ /* 0x000fd60003f2e000 */
[----:B------:R-:W-:-:S04]  /*0240*/  @P0 FMUL R7, R7, 0.25 ;  /* 0x3e80000007070820 */ /* 0x000fc80000400000 */
[----:B------:R-:W-:-:S06]  /*0250*/  @!P1 FMUL R7, R7, 16777216 ;  /* 0x4b80000007079820 */ /* 0x000fcc0000400000 */
[----:B------:R-:W1:Y:S01]  /*0260*/  MUFU.RCP R7, R7 ;  /* 0x0000000700077308 */ /* 0x000e620000001000 */
[----:B------:R-:W-:Y:S01]  /*0270*/  FSEL R14, R14, 1, P0 ;  /* 0x3f8000000e0e7808 */ /* 0x000fe20000000000 */
[----:B---3--:R-:W-:-:S04]  /*0280*/  FADD R2, R2, -R12 ;  /* 0x8000000c02027221 */ /* 0x008fc80000000000 */
[----:B------:R-:W-:Y:S01]  /*0290*/  @!P1 FMUL R14, R14, 16777216 ;  /* 0x4b8000000e0e9820 */ /* 0x000fe20000400000 */
[----:B------:R-:W-:-:S03]  /*02a0*/  FADD R3, R3, -R12 ;  /* 0x8000000c03037221 */ /* 0x000fc60000000000 */
[----:B-1----:R-:W-:-:S04]  /*02b0*/  FMUL R14, R7, R14 ;  /* 0x0000000e070e7220 */ /* 0x002fc80000400000 */
[-C--:B------:R-:W-:Y:S01]  /*02c0*/  FMUL R2, R2, R14.reuse ;  /* 0x0000000e02027220 */ /* 0x080fe20000400000 */
[----:B------:R-:W-:-:S03]  /*02d0*/  FMUL R14, R3, R14 ;  /* 0x0000000e030e7220 */ /* 0x000fc60000400000 */
[C-C-:B----4-:R-:W-:Y:S01]  /*02e0*/  FFMA R2, R8.reuse, R2, R11.reuse ;  /* 0x0000000208027223 */ /* 0x150fe2000000000b */
[----:B------:R-:W-:-:S05]  /*02f0*/  FFMA R3, R8, R14, R11 ;  /* 0x0000000e08037223 */ /* 0x000fca000000000b */
[----:B------:R-:W-:Y:S01]  /*0300*/  STG.E.64 desc[UR4][R4.64], R2 ;  /* 0x0000000204007986 */ /* 0x000fe2000c101b04 */
[----:B------:R-:W-:Y:S05]  /*0310*/  EXIT ;  /* 0x000000000000794d */ /* 0x000fea0003800000 */
.L_x_0:
[----:B------:R-:W-:-:S00]  /*0320*/  BRA `(.L_x_0) ;  /* 0xfffffffc00fc7947 */ /* 0x000fc0000383ffff */
[----:B------:R-:W-:-:S00]  /*0330*/  NOP ;  /* 0x0000000000007918 */ /* 0x000fc00000000000 */
        /* <DEDUP_REMOVED lines=12> */
.L_x_1:


//--------------------- .nv.global.init           --------------------------
	.section	.nv.global.init,"aw",@progbits
.nv.global.init:
	.type		_$_str,@object
	.size		_$_str,(_$_str_$_2 - _$_str)
_$_str:
        /*0000*/ 	.byte	0x5f, 0x5f, 0x43, 0x55, 0x44, 0x41, 0x5f, 0x46, 0x54, 0x5a, 0x00
	.type		_$_str_$_2,@object
	.size		_$_str_$_2,(.L_1 - _$_str_$_2)
_$_str_$_2:
        /*000b*/ 	.byte	0x5f, 0x5f, 0x43, 0x55, 0x44, 0x41, 0x5f, 0x50, 0x52, 0x45, 0x43, 0x5f, 0x53, 0x51, 0x52, 0x54
        /*001b*/ 	.byte	0x00
.L_1:


//--------------------- .nv.constant0.triton_poi_fused__native_batch_norm_legit_no_training_5 --------------------------
	.section	.nv.constant0.triton_poi_fused__native_batch_norm_legit_no_training_5,"a",@progbits
	.sectionflags	@""
	.align	4
.nv.constant0.triton_poi_fused__native_batch_norm_legit_no_training_5:
	.zero		580
